//
// Generated by NVIDIA NVVM Compiler
//
// Compiler Build ID: CL-36424714
// Cuda compilation tools, release 13.0, V13.0.88
// Based on NVVM 20.0.0
//

.version 9.0
.target sm_100
.address_size 64

	// .globl	_Z23histogram_shared_memoryPiS_
// _ZZ23histogram_shared_memoryPiS_E5cache has been demoted

.visible .entry _Z23histogram_shared_memoryPiS_(
	.param .u64 .ptr .align 1 _Z23histogram_shared_memoryPiS__param_0,
	.param .u64 .ptr .align 1 _Z23histogram_shared_memoryPiS__param_1
)
{
	.reg .pred 	%p<7>;
	.reg .b32 	%r<58>;
	.reg .b64 	%rd<15>;
	// demoted variable
	.shared .align 4 .b8 _ZZ23histogram_shared_memoryPiS_E5cache[1024];
	ld.param.u64 	%rd3, [_Z23histogram_shared_memoryPiS__param_0];
	ld.param.u64 	%rd2, [_Z23histogram_shared_memoryPiS__param_1];
	cvta.to.global.u64 	%rd1, %rd3;
	mov.u32 	%r1, %tid.x;
	mov.u32 	%r14, %ctaid.x;
	mov.u32 	%r15, %ntid.x;
	mad.lo.s32 	%r56, %r14, %r15, %r1;
	mov.u32 	%r16, %nctaid.x;
	mul.lo.s32 	%r3, %r15, %r16;
	shl.b32 	%r17, %r1, 2;
	mov.u32 	%r18, _ZZ23histogram_shared_memoryPiS_E5cache;
	add.s32 	%r4, %r18, %r17;
	mov.b32 	%r19, 0;
	st.shared.u32 	[%r4], %r19;
	bar.sync 	0;
	setp.gt.s32 	%p1, %r56, 999;
	@%p1 bra 	$L__BB0_7;
	add.s32 	%r20, %r56, %r3;
	max.s32 	%r21, %r20, 1000;
	setp.lt.s32 	%p2, %r20, 1000;
	selp.u32 	%r22, 1, 0, %p2;
	add.s32 	%r23, %r20, %r22;
	sub.s32 	%r24, %r21, %r23;
	div.u32 	%r25, %r24, %r3;
	add.s32 	%r5, %r25, %r22;
	and.b32  	%r26, %r5, 3;
	setp.eq.s32 	%p3, %r26, 3;
	@%p3 bra 	$L__BB0_4;
	add.s32 	%r27, %r5, 1;
	and.b32  	%r28, %r27, 3;
	neg.s32 	%r54, %r28;
$L__BB0_3:
	.pragma "nounroll";
	mul.wide.s32 	%rd4, %r56, 4;
	add.s64 	%rd5, %rd1, %rd4;
	ld.global.u32 	%r29, [%rd5];
	shl.b32 	%r30, %r29, 2;
	add.s32 	%r32, %r18, %r30;
	atom.shared.add.u32 	%r33, [%r32], 1;
	add.s32 	%r56, %r56, %r3;
	add.s32 	%r54, %r54, 1;
	setp.ne.s32 	%p4, %r54, 0;
	@%p4 bra 	$L__BB0_3;
$L__BB0_4:
	setp.lt.u32 	%p5, %r5, 3;
	@%p5 bra 	$L__BB0_7;
	mul.wide.s32 	%rd8, %r3, 4;
	shl.b32 	%r51, %r3, 2;
$L__BB0_6:
	mul.wide.s32 	%rd6, %r56, 4;
	add.s64 	%rd7, %rd1, %rd6;
	ld.global.u32 	%r34, [%rd7];
	shl.b32 	%r35, %r34, 2;
	add.s32 	%r37, %r18, %r35;
	atom.shared.add.u32 	%r38, [%r37], 1;
	add.s64 	%rd9, %rd7, %rd8;
	ld.global.u32 	%r39, [%rd9];
	shl.b32 	%r40, %r39, 2;
	add.s32 	%r41, %r18, %r40;
	atom.shared.add.u32 	%r42, [%r41], 1;
	add.s64 	%rd10, %rd9, %rd8;
	ld.global.u32 	%r43, [%rd10];
	shl.b32 	%r44, %r43, 2;
	add.s32 	%r45, %r18, %r44;
	atom.shared.add.u32 	%r46, [%r45], 1;
	add.s64 	%rd11, %rd10, %rd8;
	ld.global.u32 	%r47, [%rd11];
	shl.b32 	%r48, %r47, 2;
	add.s32 	%r49, %r18, %r48;
	atom.shared.add.u32 	%r50, [%r49], 1;
	add.s32 	%r56, %r51, %r56;
	setp.lt.s32 	%p6, %r56, 1000;
	@%p6 bra 	$L__BB0_6;
$L__BB0_7:
	cvta.to.global.u64 	%rd12, %rd2;
	bar.sync 	0;
	mul.wide.u32 	%rd13, %r1, 4;
	add.s64 	%rd14, %rd12, %rd13;
	ld.shared.u32 	%r52, [%r4];
	atom.global.add.u32 	%r53, [%rd14], %r52;
	ret;

}


// ===== COMPILED SASS (sm_100) =====

	.target	sm_100

	.elftype	@"ET_EXEC"


//--------------------- .note.nv.tkinfo           --------------------------
	.section	.note.nv.tkinfo,"",@"SHT_NOTE"
	.sectionflags	@"SHF_NOTE_NV_TKINFO"
	.tkinfo
        /*0018*/ 	.word	0x00000002
        /*0030*/ 	.string	""
        /*0030*/ 	.string	"ptxas"
        /*0030*/ 	.string	"Cuda compilation tools, release 13.0, V13.0.88"
        /*0030*/ 	.string	"Build cuda_13.0.r13.0/compiler.36424714_0"
        /*0030*/ 	.string	"-arch sm_100 -m 64 "



//--------------------- .note.nv.cuinfo           --------------------------
	.section	.note.nv.cuinfo,"",@"SHT_NOTE"
	.sectionflags	@"SHF_NOTE_NV_CUINFO"
        /*0018*/ 	.short	0x0002
        /*001a*/ 	.short	0x0064
        /*001c*/ 	.short	0x0082
	.zero		2


//--------------------- .nv.info                  --------------------------
	.section	.nv.info,"",@"SHT_CUDA_INFO"
	.align	4


	//----- nvinfo : EIATTR_REGCOUNT
	.align		4
        /*0000*/ 	.byte	0x04, 0x2f
        /*0002*/ 	.short	(.L_1 - .L_0)
	.align		4
.L_0:
        /*0004*/ 	.word	index@(_Z23histogram_shared_memoryPiS_)
        /*0008*/ 	.word	0x00000015


	//----- nvinfo : EIATTR_FRAME_SIZE
	.align		4
.L_1:
        /*000c*/ 	.byte	0x04, 0x11
        /*000e*/ 	.short	(.L_3 - .L_2)
	.align		4
.L_2:
        /*0010*/ 	.word	index@(_Z23histogram_shared_memoryPiS_)
        /*0014*/ 	.word	0x00000000


	//----- nvinfo : EIATTR_MIN_STACK_SIZE
	.align		4
.L_3:
        /*0018*/ 	.byte	0x04, 0x12
        /*001a*/ 	.short	(.L_5 - .L_4)
	.align		4
.L_4:
        /*001c*/ 	.word	index@(_Z23histogram_shared_memoryPiS_)
        /*0020*/ 	.word	0x00000000
.L_5:


//--------------------- .nv.compat                --------------------------
	.section	.nv.compat,"",@"SHT_CUDA_COMPAT_INFO"
	.align	4
        /*0000*/ 	.byte	0x02, 0x09, 0x00, 0x00, 0x02, 0x02, 0x01, 0x00, 0x02, 0x05, 0x05, 0x00, 0x03, 0x07, 0x01, 0x01
        /*0010*/ 	.byte	0x02, 0x03, 0x00, 0x00, 0x02, 0x06, 0x01, 0x00, 0x04, 0x0b, 0x08, 0x00, 0x09, 0x00, 0x00, 0x00
        /*0020*/ 	.byte	0x00, 0x00, 0x00, 0x00


//--------------------- .nv.info._Z23histogram_shared_memoryPiS_ --------------------------
	.section	.nv.info._Z23histogram_shared_memoryPiS_,"",@"SHT_CUDA_INFO"
	.sectionflags	@""
	.align	4


	//----- nvinfo : EIATTR_CUDA_API_VERSION
	.align		4
        /*0000*/ 	.byte	0x04, 0x37
        /*0002*/ 	.short	(.L_7 - .L_6)
.L_6:
        /*0004*/ 	.word	0x00000082


	//----- nvinfo : EIATTR_KPARAM_INFO
	.align		4
.L_7:
        /*0008*/ 	.byte	0x04, 0x17
        /*000a*/ 	.short	(.L_9 - .L_8)
.L_8:
        /*000c*/ 	.word	0x00000000
        /*0010*/ 	.short	0x0001
        /*0012*/ 	.short	0x0008
        /*0014*/ 	.byte	0x00, 0xf5, 0x21, 0x00


	//----- nvinfo : EIATTR_KPARAM_INFO
	.align		4
.L_9:
        /*0018*/ 	.byte	0x04, 0x17
        /*001a*/ 	.short	(.L_11 - .L_10)
.L_10:
        /*001c*/ 	.word	0x00000000
        /*0020*/ 	.short	0x0000
        /*0022*/ 	.short	0x0000
        /*0024*/ 	.byte	0x00, 0xf5, 0x21, 0x00


	//----- nvinfo : EIATTR_SPARSE_MMA_MASK
	.align		4
.L_11:
        /*0028*/ 	.byte	0x03, 0x50
        /*002a*/ 	.short	0x0000


	//----- nvinfo : EIATTR_MAXREG_COUNT
	.align		4
        /*002c*/ 	.byte	0x03, 0x1b
        /*002e*/ 	.short	0x00ff


	//----- nvinfo : EIATTR_NUM_BARRIERS
	.align		4
        /*0030*/ 	.byte	0x02, 0x4c
        /*0032*/ 	.byte	0x01
	.zero		1


	//----- nvinfo : EIATTR_MERCURY_ISA_VERSION
	.align		4
        /*0034*/ 	.byte	0x03, 0x5f
        /*0036*/ 	.short	0x0101


	//----- nvinfo : EIATTR_VRC_CTA_INIT_COUNT
	.align		4
        /*0038*/ 	.byte	0x02, 0x4a
	.zero		1
	.zero		1


	//----- nvinfo : EIATTR_EXIT_INSTR_OFFSETS
	.align		4
        /*003c*/ 	.byte	0x04, 0x1c
        /*003e*/ 	.short	(.L_13 - .L_12)


	//   ....[0]....
.L_12:
        /*0040*/ 	.word	0x00000560


	//----- nvinfo : EIATTR_CRS_STACK_SIZE
	.align		4
.L_13:
        /*0044*/ 	.byte	0x04, 0x1e
        /*0046*/ 	.short	(.L_15 - .L_14)
.L_14:
        /*0048*/ 	.word	0x00000000


	//----- nvinfo : EIATTR_CBANK_PARAM_SIZE
	.align		4
.L_15:
        /*004c*/ 	.byte	0x03, 0x19
        /*004e*/ 	.short	0x0010


	//----- nvinfo : EIATTR_PARAM_CBANK
	.align		4
        /*0050*/ 	.byte	0x04, 0x0a
        /*0052*/ 	.short	(.L_17 - .L_16)
	.align		4
.L_16:
        /*0054*/ 	.word	index@(.nv.constant0._Z23histogram_shared_memoryPiS_)
        /*0058*/ 	.short	0x0380
        /*005a*/ 	.short	0x0010


	//----- nvinfo : EIATTR_SW_WAR
	.align		4
.L_17:
        /*005c*/ 	.byte	0x04, 0x36
        /*005e*/ 	.short	(.L_19 - .L_18)
.L_18:
        /*0060*/ 	.word	0x00000008
.L_19:


//--------------------- .nv.callgraph             --------------------------
	.section	.nv.callgraph,"",@"SHT_CUDA_CALLGRAPH"
	.align	4
	.sectionentsize	8
	.align		4
        /*0000*/ 	.word	0x00000000
	.align		4
        /*0004*/ 	.word	0xffffffff
	.align		4
        /*0008*/ 	.word	0x00000000
	.align		4
        /*000c*/ 	.word	0xfffffffe
	.align		4
        /*0010*/ 	.word	0x00000000
	.align		4
        /*0014*/ 	.word	0xfffffffd
	.align		4
        /*0018*/ 	.word	0x00000000
	.align		4
        /*001c*/ 	.word	0xfffffffc


//--------------------- .text._Z23histogram_shared_memoryPiS_ --------------------------
	.section	.text._Z23histogram_shared_memoryPiS_,"ax",@progbits
	.align	128
        .global         _Z23histogram_shared_memoryPiS_
        .type           _Z23histogram_shared_memoryPiS_,@function
        .size           _Z23histogram_shared_memoryPiS_,(.L_x_7 - _Z23histogram_shared_memoryPiS_)
        .other          _Z23histogram_shared_memoryPiS_,@"STO_CUDA_ENTRY STV_DEFAULT"
_Z23histogram_shared_memoryPiS_:
.text._Z23histogram_shared_memoryPiS_:
[----:B------:R-:W-:Y:S01]  /*0000*/  LDC R1, c[0x0][0x37c] ;  /* 0x0000df00ff017b82 */ /* 0x000fe20000000800 */
[----:B------:R-:W0:Y:S07]  /*0010*/  S2R R0, SR_TID.X ;  /* 0x0000000000007919 */ /* 0x000e2e0000002100 */
[----:B------:R-:W1:Y:S01]  /*0020*/  S2UR UR5, SR_CgaCtaId ;  /* 0x00000000000579c3 */ /* 0x000e620000008800 */
[----:B------:R-:W-:Y:S01]  /*0030*/  UMOV UR4, 0x400 ;  /* 0x0000040000047882 */ /* 0x000fe20000000000 */
[----:B------:R-:W2:Y:S01]  /*0040*/  LDCU.64 UR6, c[0x0][0x358] ;  /* 0x00006b00ff0677ac */ /* 0x000ea20008000a00 */
[----:B------:R-:W-:Y:S05]  /*0050*/  BSSY.RECONVERGENT B0, `(.L_x_0) ;  /* 0x000004b000007945 */ /* 0x000fea0003800200 */
[----:B------:R-:W3:Y:S08]  /*0060*/  S2UR UR8, SR_CTAID.X ;  /* 0x00000000000879c3 */ /* 0x000ef00000002500 */
[----:B------:R-:W3:Y:S01]  /*0070*/  LDC R5, c[0x0][0x360] ;  /* 0x0000d800ff057b82 */ /* 0x000ee20000000800 */
[----:B-1----:R-:W-:Y:S01]  /*0080*/  ULEA UR4, UR5, UR4, 0x18 ;  /* 0x0000000405047291 */ /* 0x002fe2000f8ec0ff */
[----:B------:R-:W1:Y:S05]  /*0090*/  LDCU UR5, c[0x0][0x370] ;  /* 0x00006e00ff0577ac */ /* 0x000e6a0008000800 */
[----:B0-----:R-:W-:-:S05]  /*00a0*/  LEA R3, R0, UR4, 0x2 ;  /* 0x0000000400037c11 */ /* 0x001fca000f8e10ff */
[----:B------:R0:W-:Y:S01]  /*00b0*/  STS [R3], RZ ;  /* 0x000000ff03007388 */ /* 0x0001e20000000800 */
[C---:B---3--:R-:W-:Y:S02]  /*00c0*/  IMAD R7, R5.reuse, UR8, R0 ;  /* 0x0000000805077c24 */ /* 0x048fe4000f8e0200 */
[----:B-1----:R-:W-:Y:S01]  /*00d0*/  IMAD R2, R5, UR5, RZ ;  /* 0x0000000505027c24 */ /* 0x002fe2000f8e02ff */
[----:B------:R-:W-:Y:S02]  /*00e0*/  BAR.SYNC.DEFER_BLOCKING 0x0 ;  /* 0x0000000000007b1d */ /* 0x000fe40000010000 */
[----:B------:R-:W-:-:S13]  /*00f0*/  ISETP.GT.AND P0, PT, R7, 0x3e7, PT ;  /* 0x000003e70700780c */ /* 0x000fda0003f04270 */
[----:B0-2---:R-:W-:Y:S05]  /*0100*/  @P0 BRA `(.L_x_1) ;  /* 0x0000000000fc0947 */ /* 0x005fea0003800000 */
[----:B------:R-:W0:Y:S01]  /*0110*/  I2F.U32.RP R10, R2 ;  /* 0x00000002000a7306 */ /* 0x000e220000209000 */
[C---:B------:R-:W-:Y:S01]  /*0120*/  IMAD.IADD R6, R2.reuse, 0x1, R7 ;  /* 0x0000000102067824 */ /* 0x040fe200078e0207 */
[----:B------:R-:W-:Y:S01]  /*0130*/  ISETP.NE.U32.AND P2, PT, R2, RZ, PT ;  /* 0x000000ff0200720c */ /* 0x000fe20003f45070 */
[----:B------:R-:W-:Y:S01]  /*0140*/  IMAD.MOV R11, RZ, RZ, -R2 ;  /* 0x000000ffff0b7224 */ /* 0x000fe200078e0a02 */
[----:B------:R-:W-:Y:S02]  /*0150*/  BSSY.RECONVERGENT B1, `(.L_x_2) ;  /* 0x0000026000017945 */ /* 0x000fe40003800200 */
[C---:B------:R-:W-:Y:S02]  /*0160*/  ISETP.GE.AND P0, PT, R6.reuse, 0x3e8, PT ;  /* 0x000003e80600780c */ /* 0x040fe40003f06270 */
[----:B------:R-:W-:Y:S02]  /*0170*/  VIMNMX R9, PT, PT, R6, 0x3e8, !PT ;  /* 0x000003e806097848 */ /* 0x000fe40007fe0100 */
[----:B------:R-:W-:-:S04]  /*0180*/  SEL R8, RZ, 0x1, P0 ;  /* 0x00000001ff087807 */ /* 0x000fc80000000000 */
[----:B------:R-:W-:Y:S01]  /*0190*/  IADD3 R9, PT, PT, R9, -R6, -R8 ;  /* 0x8000000609097210 */ /* 0x000fe20007ffe808 */
[----:B0-----:R-:W0:Y:S02]  /*01a0*/  MUFU.RCP R10, R10 ;  /* 0x0000000a000a7308 */ /* 0x001e240000001000 */
[----:B0-----:R-:W-:-:S06]  /*01b0*/  VIADD R4, R10, 0xffffffe ;  /* 0x0ffffffe0a047836 */ /* 0x001fcc0000000000 */
[----:B------:R0:W1:Y:S02]  /*01c0*/  F2I.FTZ.U32.TRUNC.NTZ R5, R4 ;  /* 0x0000000400057305 */ /* 0x000064000021f000 */
[----:B0-----:R-:W-:Y:S02]  /*01d0*/  HFMA2 R4, -RZ, RZ, 0, 0 ;  /* 0x00000000ff047431 */ /* 0x001fe400000001ff */
[----:B-1----:R-:W-:-:S04]  /*01e0*/  IMAD R11, R11, R5, RZ ;  /* 0x000000050b0b7224 */ /* 0x002fc800078e02ff */
[----:B------:R-:W-:-:S06]  /*01f0*/  IMAD.HI.U32 R10, R5, R11, R4 ;  /* 0x0000000b050a7227 */ /* 0x000fcc00078e0004 */
[----:B------:R-:W-:-:S04]  /*0200*/  IMAD.HI.U32 R11, R10, R9, RZ ;  /* 0x000000090a0b7227 */ /* 0x000fc800078e00ff */
[----:B------:R-:W-:-:S04]  /*0210*/  IMAD.MOV R4, RZ, RZ, -R11 ;  /* 0x000000ffff047224 */ /* 0x000fc800078e0a0b */
[----:B------:R-:W-:Y:S02]  /*0220*/  IMAD R9, R2, R4, R9 ;  /* 0x0000000402097224 */ /* 0x000fe400078e0209 */
[----:B------:R-:W0:Y:S03]  /*0230*/  LDC.64 R4, c[0x0][0x380] ;  /* 0x0000e000ff047b82 */ /* 0x000e260000000a00 */
[----:B------:R-:W-:-:S13]  /*0240*/  ISETP.GE.U32.AND P0, PT, R9, R2, PT ;  /* 0x000000020900720c */ /* 0x000fda0003f06070 */
[----:B------:R-:W-:Y:S01]  /*0250*/  @P0 IMAD.IADD R9, R9, 0x1, -R2 ;  /* 0x0000000109090824 */ /* 0x000fe200078e0a02 */
[----:B------:R-:W-:-:S04]  /*0260*/  @P0 IADD3 R11, PT, PT, R11, 0x1, RZ ;  /* 0x000000010b0b0810 */ /* 0x000fc80007ffe0ff */
[----:B------:R-:W-:-:S13]  /*0270*/  ISETP.GE.U32.AND P1, PT, R9, R2, PT ;  /* 0x000000020900720c */ /* 0x000fda0003f26070 */
[----:B------:R-:W-:Y:S01]  /*0280*/  @P1 VIADD R11, R11, 0x1 ;  /* 0x000000010b0b1836 */ /* 0x000fe20000000000 */
[----:B------:R-:W-:-:S05]  /*0290*/  @!P2 LOP3.LUT R11, RZ, R2, RZ, 0x33, !PT ;  /* 0x00000002ff0ba212 */ /* 0x000fca00078e33ff */
[----:B------:R-:W-:-:S05]  /*02a0*/  IMAD.IADD R6, R8, 0x1, R11 ;  /* 0x0000000108067824 */ /* 0x000fca00078e020b */
[C---:B------:R-:W-:Y:S02]  /*02b0*/  LOP3.LUT R8, R6.reuse, 0x3, RZ, 0xc0, !PT ;  /* 0x0000000306087812 */ /* 0x040fe400078ec0ff */
[----:B------:R-:W-:Y:S02]  /*02c0*/  ISETP.GE.U32.AND P1, PT, R6, 0x3, PT ;  /* 0x000000030600780c */ /* 0x000fe40003f26070 */
[----:B------:R-:W-:-:S13]  /*02d0*/  ISETP.NE.AND P0, PT, R8, 0x3, PT ;  /* 0x000000030800780c */ /* 0x000fda0003f05270 */
[----:B0-----:R-:W-:Y:S05]  /*02e0*/  @!P0 BRA `(.L_x_3) ;  /* 0x0000000000308947 */ /* 0x001fea0003800000 */
[----:B------:R-:W0:Y:S01]  /*02f0*/  LDC.64 R10, c[0x0][0x380] ;  /* 0x0000e000ff0a7b82 */ /* 0x000e220000000a00 */
[----:B------:R-:W-:-:S04]  /*0300*/  IADD3 R6, PT, PT, R6, 0x1, RZ ;  /* 0x0000000106067810 */ /* 0x000fc80007ffe0ff */
[----:B------:R-:W-:-:S05]  /*0310*/  LOP3.LUT R6, R6, 0x3, RZ, 0xc0, !PT ;  /* 0x0000000306067812 */ /* 0x000fca00078ec0ff */
[----:B------:R-:W-:-:S07]  /*0320*/  IMAD.MOV R6, RZ, RZ, -R6 ;  /* 0x000000ffff067224 */ /* 0x000fce00078e0a06 */
.L_x_4:
[----:B0-----:R-:W-:-:S06]  /*0330*/  IMAD.WIDE R8, R7, 0x4, R10 ;  /* 0x0000000407087825 */ /* 0x001fcc00078e020a */
[----:B------:R-:W2:Y:S01]  /*0340*/  LDG.E R8, desc[UR6][R8.64] ;  /* 0x0000000608087981 */ /* 0x000ea2000c1e1900 */
[----:B------:R-:W-:Y:S01]  /*0350*/  VIADD R6, R6, 0x1 ;  /* 0x0000000106067836 */ /* 0x000fe20000000000 */
[----:B------:R-:W-:-:S04]  /*0360*/  IADD3 R7, PT, PT, R2, R7, RZ ;  /* 0x0000000702077210 */ /* 0x000fc80007ffe0ff */
[----:B------:R-:W-:Y:S02]  /*0370*/  ISETP.NE.AND P0, PT, R6, RZ, PT ;  /* 0x000000ff0600720c */ /* 0x000fe40003f05270 */
[----:B-12---:R-:W-:-:S05]  /*0380*/  LEA R12, R8, UR4, 0x2 ;  /* 0x00000004080c7c11 */ /* 0x006fca000f8e10ff */
[----:B------:R1:W-:Y:S06]  /*0390*/  ATOMS.POPC.INC.32 RZ, [R12+URZ] ;  /* 0x000000000cff7f8c */ /* 0x0003ec000d8000ff */
[----:B------:R-:W-:Y:S05]  /*03a0*/  @P0 BRA `(.L_x_4) ;  /* 0xfffffffc00e00947 */ /* 0x000fea000383ffff */
.L_x_3:
[----:B------:R-:W-:Y:S05]  /*03b0*/  BSYNC.RECONVERGENT B1 ;  /* 0x0000000000017941 */ /* 0x000fea0003800200 */
.L_x_2:
[----:B------:R-:W-:Y:S05]  /*03c0*/  @!P1 BRA `(.L_x_1) ;  /* 0x00000000004c9947 */ /* 0x000fea0003800000 */
.L_x_5:
[----:B------:R-:W-:-:S04]  /*03d0*/  IMAD.WIDE R14, R7, 0x4, R4 ;  /* 0x00000004070e7825 */ /* 0x000fc800078e0204 */
[C---:B------:R-:W-:Y:S02]  /*03e0*/  IMAD.WIDE R8, R2.reuse, 0x4, R14 ;  /* 0x0000000402087825 */ /* 0x040fe400078e020e */
[----:B------:R-:W2:Y:S02]  /*03f0*/  LDG.E R14, desc[UR6][R14.64] ;  /* 0x000000060e0e7981 */ /* 0x000ea4000c1e1900 */
[C---:B------:R-:W-:Y:S02]  /*0400*/  IMAD.WIDE R10, R2.reuse, 0x4, R8 ;  /* 0x00000004020a7825 */ /* 0x040fe400078e0208 */
[----:B------:R-:W3:Y:S02]  /*0410*/  LDG.E R8, desc[UR6][R8.64] ;  /* 0x0000000608087981 */ /* 0x000ee4000c1e1900 */
[C---:B-1----:R-:W-:Y:S02]  /*0420*/  IMAD.WIDE R12, R2.reuse, 0x4, R10 ;  /* 0x00000004020c7825 */ /* 0x042fe400078e020a */
[----:B------:R-:W4:Y:S04]  /*0430*/  LDG.E R10, desc[UR6][R10.64] ;  /* 0x000000060a0a7981 */ /* 0x000f28000c1e1900 */
[----:B------:R-:W5:Y:S01]  /*0440*/  LDG.E R12, desc[UR6][R12.64] ;  /* 0x000000060c0c7981 */ /* 0x000f62000c1e1900 */
[----:B------:R-:W-:-:S05]  /*0450*/  IMAD R7, R2, 0x4, R7 ;  /* 0x0000000402077824 */ /* 0x000fca00078e0207 */
[----:B------:R-:W-:Y:S02]  /*0460*/  ISETP.GE.AND P0, PT, R7, 0x3e8, PT ;  /* 0x000003e80700780c */ /* 0x000fe40003f06270 */
[----:B0-2---:R-:W-:-:S05]  /*0470*/  LEA R6, R14, UR4, 0x2 ;  /* 0x000000040e067c11 */ /* 0x005fca000f8e10ff */
[----:B------:R0:W-:Y:S01]  /*0480*/  ATOMS.POPC.INC.32 RZ, [R6+URZ] ;  /* 0x0000000006ff7f8c */ /* 0x0001e2000d8000ff */
[----:B---3--:R-:W-:-:S05]  /*0490*/  LEA R16, R8, UR4, 0x2 ;  /* 0x0000000408107c11 */ /* 0x008fca000f8e10ff */
[----:B------:R0:W-:Y:S01]  /*04a0*/  ATOMS.POPC.INC.32 RZ, [R16+URZ] ;  /* 0x0000000010ff7f8c */ /* 0x0001e2000d8000ff */
[----:B----4-:R-:W-:Y:S02]  /*04b0*/  LEA R17, R10, UR4, 0x2 ;  /* 0x000000040a117c11 */ /* 0x010fe4000f8e10ff */
[----:B-----5:R-:W-:-:S03]  /*04c0*/  LEA R18, R12, UR4, 0x2 ;  /* 0x000000040c127c11 */ /* 0x020fc6000f8e10ff */
[----:B------:R0:W-:Y:S04]  /*04d0*/  ATOMS.POPC.INC.32 RZ, [R17+URZ] ;  /* 0x0000000011ff7f8c */ /* 0x0001e8000d8000ff */
[----:B------:R0:W-:Y:S01]  /*04e0*/  ATOMS.POPC.INC.32 RZ, [R18+URZ] ;  /* 0x0000000012ff7f8c */ /* 0x0001e2000d8000ff */
[----:B------:R-:W-:Y:S05]  /*04f0*/  @!P0 BRA `(.L_x_5) ;  /* 0xfffffffc00b48947 */ /* 0x000fea000383ffff */
.L_x_1:
[----:B------:R-:W-:Y:S05]  /*0500*/  BSYNC.RECONVERGENT B0 ;  /* 0x0000000000007941 */ /* 0x000fea0003800200 */
.L_x_0:
[----:B------:R-:W-:Y:S08]  /*0510*/  BAR.SYNC.DEFER_BLOCKING 0x0 ;  /* 0x0000000000007b1d */ /* 0x000ff00000010000 */
[----:B------:R-:W2:Y:S01]  /*0520*/  LDC.64 R4, c[0x0][0x388] ;  /* 0x0000e200ff047b82 */ /* 0x000ea20000000a00 */
[----:B------:R-:W3:Y:S01]  /*0530*/  LDS R3, [R3] ;  /* 0x0000000003037984 */ /* 0x000ee20000000800 */
[----:B--2---:R-:W-:-:S05]  /*0540*/  IMAD.WIDE.U32 R4, R0, 0x4, R4 ;  /* 0x0000000400047825 */ /* 0x004fca00078e0004 */
[----:B---3--:R-:W-:Y:S01]  /*0550*/  REDG.E.ADD.STRONG.GPU desc[UR6][R4.64], R3 ;  /* 0x000000030400798e */ /* 0x008fe2000c12e106 */
[----:B------:R-:W-:Y:S05]  /*0560*/  EXIT ;  /* 0x000000000000794d */ /* 0x000fea0003800000 */
.L_x_6:
[----:B------:R-:W-:-:S00]  /*0570*/  BRA `(.L_x_6) ;  /* 0xfffffffc00fc7947 */ /* 0x000fc0000383ffff */
[----:B------:R-:W-:-:S00]  /*0580*/  NOP ;  /* 0x0000000000007918 */ /* 0x000fc00000000000 */
[----:B------:R-:W-:-:S00]  /*0590*/  NOP ;  /* 0x0000000000007918 */ /* 0x000fc00000000000 */
[----:B------:R-:W-:-:S00]  /*05a0*/  NOP ;  /* 0x0000000000007918 */ /* 0x000fc00000000000 */
[----:B------:R-:W-:-:S00]  /*05b0*/  NOP ;  /* 0x0000000000007918 */ /* 0x000fc00000000000 */
[----:B------:R-:W-:-:S00]  /*05c0*/  NOP ;  /* 0x0000000000007918 */ /* 0x000fc00000000000 */
[----:B------:R-:W-:-:S00]  /*05d0*/  NOP ;  /* 0x0000000000007918 */ /* 0x000fc00000000000 */
[----:B------:R-:W-:-:S00]  /*05e0*/  NOP ;  /* 0x0000000000007918 */ /* 0x000fc00000000000 */
[----:B------:R-:W-:-:S00]  /*05f0*/  NOP ;  /* 0x0000000000007918 */ /* 0x000fc00000000000 */
.L_x_7:


//--------------------- .nv.shared._Z23histogram_shared_memoryPiS_ --------------------------
	.section	.nv.shared._Z23histogram_shared_memoryPiS_,"aw",@nobits
	.sectionflags	@""
	.align	4
.nv.shared._Z23histogram_shared_memoryPiS_:
	.zero		2048


//--------------------- .nv.shared.reserved.0     --------------------------
	.section	.nv.shared.reserved.0,"aw",@nobits
	.weak		__nv_reservedSMEM_offset_0_alias
	.size		__nv_reservedSMEM_offset_0_alias, 0, 64
	.other		__nv_reservedSMEM_offset_0_alias,@"STO_CUDA_RESERVED_SHARED STV_DEFAULT"
__nv_reservedSMEM_offset_0_alias:
	.zero		0
	.zero		64


//--------------------- .nv.constant0._Z23histogram_shared_memoryPiS_ --------------------------
	.section	.nv.constant0._Z23histogram_shared_memoryPiS_,"a",@progbits
	.sectionflags	@""
	.align	4
.nv.constant0._Z23histogram_shared_memoryPiS_:
	.zero		912


//--------------------- SYMBOLS --------------------------

	.type		.nv.reservedSmem.offset0,@object
	.size		.nv.reservedSmem.offset0,0x4
	.type		.nv.reservedSmem.cap,@object
	.size		.nv.reservedSmem.cap,0x4
